//
// Generated by NVIDIA NVVM Compiler
//
// Compiler Build ID: CL-36424714
// Cuda compilation tools, release 13.0, V13.0.88
// Based on NVVM 20.0.0
//

.version 9.0
.target sm_100
.address_size 64

	// .globl	_Z4mmulPKfS0_Pfi
// _ZZ4mmulPKfS0_PfiE2As has been demoted
// _ZZ4mmulPKfS0_PfiE2Bs has been demoted

.visible .entry _Z4mmulPKfS0_Pfi(
	.param .u64 .ptr .align 1 _Z4mmulPKfS0_Pfi_param_0,
	.param .u64 .ptr .align 1 _Z4mmulPKfS0_Pfi_param_1,
	.param .u64 .ptr .align 1 _Z4mmulPKfS0_Pfi_param_2,
	.param .u32 _Z4mmulPKfS0_Pfi_param_3
)
{
	.reg .pred 	%p<4>;
	.reg .b32 	%r<36>;
	.reg .b32 	%f<105>;
	.reg .b64 	%rd<13>;
	// demoted variable
	.shared .align 4 .b8 _ZZ4mmulPKfS0_PfiE2As[4096];
	// demoted variable
	.shared .align 4 .b8 _ZZ4mmulPKfS0_PfiE2Bs[4096];
	ld.param.u64 	%rd3, [_Z4mmulPKfS0_Pfi_param_0];
	ld.param.u64 	%rd4, [_Z4mmulPKfS0_Pfi_param_1];
	ld.param.u64 	%rd5, [_Z4mmulPKfS0_Pfi_param_2];
	ld.param.u32 	%r20, [_Z4mmulPKfS0_Pfi_param_3];
	mov.u32 	%r1, %tid.x;
	mov.u32 	%r21, %ntid.x;
	mov.u32 	%r22, %ctaid.x;
	mad.lo.s32 	%r2, %r21, %r22, %r1;
	mov.u32 	%r3, %tid.y;
	mov.u32 	%r23, %ntid.y;
	mov.u32 	%r24, %ctaid.y;
	mad.lo.s32 	%r25, %r23, %r24, %r3;
	max.s32 	%r26, %r2, %r25;
	setp.ge.s32 	%p1, %r26, %r20;
	@%p1 bra 	$L__BB0_5;
	setp.lt.u32 	%p2, %r20, 32;
	mov.f32 	%f104, 0f00000000;
	@%p2 bra 	$L__BB0_4;
	shl.b32 	%r27, %r3, 7;
	mov.u32 	%r28, _ZZ4mmulPKfS0_PfiE2As;
	add.s32 	%r5, %r28, %r27;
	shl.b32 	%r29, %r1, 2;
	add.s32 	%r6, %r5, %r29;
	mov.u32 	%r30, _ZZ4mmulPKfS0_PfiE2Bs;
	add.s32 	%r8, %r30, %r29;
	add.s32 	%r7, %r8, %r27;
	shr.u32 	%r31, %r20, 5;
	neg.s32 	%r35, %r31;
	mad.lo.s32 	%r34, %r20, %r25, %r1;
	mad.lo.s32 	%r33, %r3, %r20, %r2;
	shl.b32 	%r12, %r20, 5;
	cvta.to.global.u64 	%rd1, %rd3;
	cvta.to.global.u64 	%rd2, %rd4;
	mov.f32 	%f104, 0f00000000;
$L__BB0_3:
	mul.wide.u32 	%rd6, %r34, 4;
	add.s64 	%rd7, %rd1, %rd6;
	ld.global.f32 	%f6, [%rd7];
	st.shared.f32 	[%r6], %f6;
	mul.wide.u32 	%rd8, %r33, 4;
	add.s64 	%rd9, %rd2, %rd8;
	ld.global.f32 	%f7, [%rd9];
	st.shared.f32 	[%r7], %f7;
	bar.sync 	0;
	ld.shared.f32 	%f8, [%r5];
	ld.shared.f32 	%f9, [%r8];
	fma.rn.f32 	%f10, %f8, %f9, %f104;
	ld.shared.f32 	%f11, [%r5+4];
	ld.shared.f32 	%f12, [%r8+128];
	fma.rn.f32 	%f13, %f11, %f12, %f10;
	ld.shared.f32 	%f14, [%r5+8];
	ld.shared.f32 	%f15, [%r8+256];
	fma.rn.f32 	%f16, %f14, %f15, %f13;
	ld.shared.f32 	%f17, [%r5+12];
	ld.shared.f32 	%f18, [%r8+384];
	fma.rn.f32 	%f19, %f17, %f18, %f16;
	ld.shared.f32 	%f20, [%r5+16];
	ld.shared.f32 	%f21, [%r8+512];
	fma.rn.f32 	%f22, %f20, %f21, %f19;
	ld.shared.f32 	%f23, [%r5+20];
	ld.shared.f32 	%f24, [%r8+640];
	fma.rn.f32 	%f25, %f23, %f24, %f22;
	ld.shared.f32 	%f26, [%r5+24];
	ld.shared.f32 	%f27, [%r8+768];
	fma.rn.f32 	%f28, %f26, %f27, %f25;
	ld.shared.f32 	%f29, [%r5+28];
	ld.shared.f32 	%f30, [%r8+896];
	fma.rn.f32 	%f31, %f29, %f30, %f28;
	ld.shared.f32 	%f32, [%r5+32];
	ld.shared.f32 	%f33, [%r8+1024];
	fma.rn.f32 	%f34, %f32, %f33, %f31;
	ld.shared.f32 	%f35, [%r5+36];
	ld.shared.f32 	%f36, [%r8+1152];
	fma.rn.f32 	%f37, %f35, %f36, %f34;
	ld.shared.f32 	%f38, [%r5+40];
	ld.shared.f32 	%f39, [%r8+1280];
	fma.rn.f32 	%f40, %f38, %f39, %f37;
	ld.shared.f32 	%f41, [%r5+44];
	ld.shared.f32 	%f42, [%r8+1408];
	fma.rn.f32 	%f43, %f41, %f42, %f40;
	ld.shared.f32 	%f44, [%r5+48];
	ld.shared.f32 	%f45, [%r8+1536];
	fma.rn.f32 	%f46, %f44, %f45, %f43;
	ld.shared.f32 	%f47, [%r5+52];
	ld.shared.f32 	%f48, [%r8+1664];
	fma.rn.f32 	%f49, %f47, %f48, %f46;
	ld.shared.f32 	%f50, [%r5+56];
	ld.shared.f32 	%f51, [%r8+1792];
	fma.rn.f32 	%f52, %f50, %f51, %f49;
	ld.shared.f32 	%f53, [%r5+60];
	ld.shared.f32 	%f54, [%r8+1920];
	fma.rn.f32 	%f55, %f53, %f54, %f52;
	ld.shared.f32 	%f56, [%r5+64];
	ld.shared.f32 	%f57, [%r8+2048];
	fma.rn.f32 	%f58, %f56, %f57, %f55;
	ld.shared.f32 	%f59, [%r5+68];
	ld.shared.f32 	%f60, [%r8+2176];
	fma.rn.f32 	%f61, %f59, %f60, %f58;
	ld.shared.f32 	%f62, [%r5+72];
	ld.shared.f32 	%f63, [%r8+2304];
	fma.rn.f32 	%f64, %f62, %f63, %f61;
	ld.shared.f32 	%f65, [%r5+76];
	ld.shared.f32 	%f66, [%r8+2432];
	fma.rn.f32 	%f67, %f65, %f66, %f64;
	ld.shared.f32 	%f68, [%r5+80];
	ld.shared.f32 	%f69, [%r8+2560];
	fma.rn.f32 	%f70, %f68, %f69, %f67;
	ld.shared.f32 	%f71, [%r5+84];
	ld.shared.f32 	%f72, [%r8+2688];
	fma.rn.f32 	%f73, %f71, %f72, %f70;
	ld.shared.f32 	%f74, [%r5+88];
	ld.shared.f32 	%f75, [%r8+2816];
	fma.rn.f32 	%f76, %f74, %f75, %f73;
	ld.shared.f32 	%f77, [%r5+92];
	ld.shared.f32 	%f78, [%r8+2944];
	fma.rn.f32 	%f79, %f77, %f78, %f76;
	ld.shared.f32 	%f80, [%r5+96];
	ld.shared.f32 	%f81, [%r8+3072];
	fma.rn.f32 	%f82, %f80, %f81, %f79;
	ld.shared.f32 	%f83, [%r5+100];
	ld.shared.f32 	%f84, [%r8+3200];
	fma.rn.f32 	%f85, %f83, %f84, %f82;
	ld.shared.f32 	%f86, [%r5+104];
	ld.shared.f32 	%f87, [%r8+3328];
	fma.rn.f32 	%f88, %f86, %f87, %f85;
	ld.shared.f32 	%f89, [%r5+108];
	ld.shared.f32 	%f90, [%r8+3456];
	fma.rn.f32 	%f91, %f89, %f90, %f88;
	ld.shared.f32 	%f92, [%r5+112];
	ld.shared.f32 	%f93, [%r8+3584];
	fma.rn.f32 	%f94, %f92, %f93, %f91;
	ld.shared.f32 	%f95, [%r5+116];
	ld.shared.f32 	%f96, [%r8+3712];
	fma.rn.f32 	%f97, %f95, %f96, %f94;
	ld.shared.f32 	%f98, [%r5+120];
	ld.shared.f32 	%f99, [%r8+3840];
	fma.rn.f32 	%f100, %f98, %f99, %f97;
	ld.shared.f32 	%f101, [%r5+124];
	ld.shared.f32 	%f102, [%r8+3968];
	fma.rn.f32 	%f104, %f101, %f102, %f100;
	bar.sync 	0;
	add.s32 	%r35, %r35, 1;
	setp.ne.s32 	%p3, %r35, 0;
	add.s32 	%r34, %r34, 32;
	add.s32 	%r33, %r33, %r12;
	@%p3 bra 	$L__BB0_3;
$L__BB0_4:
	mad.lo.s32 	%r32, %r20, %r25, %r2;
	cvta.to.global.u64 	%rd10, %rd5;
	mul.wide.s32 	%rd11, %r32, 4;
	add.s64 	%rd12, %rd10, %rd11;
	st.global.f32 	[%rd12], %f104;
$L__BB0_5:
	ret;

}


// ===== COMPILED SASS (sm_100) =====

	.target	sm_100

	.elftype	@"ET_EXEC"


//--------------------- .note.nv.tkinfo           --------------------------
	.section	.note.nv.tkinfo,"",@"SHT_NOTE"
	.sectionflags	@"SHF_NOTE_NV_TKINFO"
	.tkinfo
        /*0018*/ 	.word	0x00000002
        /*0030*/ 	.string	""
        /*0030*/ 	.string	"ptxas"
        /*0030*/ 	.string	"Cuda compilation tools, release 13.0, V13.0.88"
        /*0030*/ 	.string	"Build cuda_13.0.r13.0/compiler.36424714_0"
        /*0030*/ 	.string	"-arch sm_100 -m 64 "



//--------------------- .note.nv.cuinfo           --------------------------
	.section	.note.nv.cuinfo,"",@"SHT_NOTE"
	.sectionflags	@"SHF_NOTE_NV_CUINFO"
        /*0018*/ 	.short	0x0002
        /*001a*/ 	.short	0x0064
        /*001c*/ 	.short	0x0082
	.zero		2


//--------------------- .nv.info                  --------------------------
	.section	.nv.info,"",@"SHT_CUDA_INFO"
	.align	4


	//----- nvinfo : EIATTR_REGCOUNT
	.align		4
        /*0000*/ 	.byte	0x04, 0x2f
        /*0002*/ 	.short	(.L_1 - .L_0)
	.align		4
.L_0:
        /*0004*/ 	.word	index@(_Z4mmulPKfS0_Pfi)
        /*0008*/ 	.word	0x00000020


	//----- nvinfo : EIATTR_FRAME_SIZE
	.align		4
.L_1:
        /*000c*/ 	.byte	0x04, 0x11
        /*000e*/ 	.short	(.L_3 - .L_2)
	.align		4
.L_2:
        /*0010*/ 	.word	index@(_Z4mmulPKfS0_Pfi)
        /*0014*/ 	.word	0x00000000


	//----- nvinfo : EIATTR_MIN_STACK_SIZE
	.align		4
.L_3:
        /*0018*/ 	.byte	0x04, 0x12
        /*001a*/ 	.short	(.L_5 - .L_4)
	.align		4
.L_4:
        /*001c*/ 	.word	index@(_Z4mmulPKfS0_Pfi)
        /*0020*/ 	.word	0x00000000
.L_5:


//--------------------- .nv.compat                --------------------------
	.section	.nv.compat,"",@"SHT_CUDA_COMPAT_INFO"
	.align	4
        /*0000*/ 	.byte	0x02, 0x09, 0x00, 0x00, 0x02, 0x02, 0x01, 0x00, 0x02, 0x05, 0x05, 0x00, 0x03, 0x07, 0x01, 0x01
        /*0010*/ 	.byte	0x02, 0x03, 0x00, 0x00, 0x02, 0x06, 0x01, 0x00, 0x04, 0x0b, 0x08, 0x00, 0x09, 0x00, 0x00, 0x00
        /*0020*/ 	.byte	0x00, 0x00, 0x00, 0x00


//--------------------- .nv.info._Z4mmulPKfS0_Pfi --------------------------
	.section	.nv.info._Z4mmulPKfS0_Pfi,"",@"SHT_CUDA_INFO"
	.sectionflags	@""
	.align	4


	//----- nvinfo : EIATTR_CUDA_API_VERSION
	.align		4
        /*0000*/ 	.byte	0x04, 0x37
        /*0002*/ 	.short	(.L_7 - .L_6)
.L_6:
        /*0004*/ 	.word	0x00000082


	//----- nvinfo : EIATTR_KPARAM_INFO
	.align		4
.L_7:
        /*0008*/ 	.byte	0x04, 0x17
        /*000a*/ 	.short	(.L_9 - .L_8)
.L_8:
        /*000c*/ 	.word	0x00000000
        /*0010*/ 	.short	0x0003
        /*0012*/ 	.short	0x0018
        /*0014*/ 	.byte	0x00, 0xf0, 0x11, 0x00


	//----- nvinfo : EIATTR_KPARAM_INFO
	.align		4
.L_9:
        /*0018*/ 	.byte	0x04, 0x17
        /*001a*/ 	.short	(.L_11 - .L_10)
.L_10:
        /*001c*/ 	.word	0x00000000
        /*0020*/ 	.short	0x0002
        /*0022*/ 	.short	0x0010
        /*0024*/ 	.byte	0x00, 0xf5, 0x21, 0x00


	//----- nvinfo : EIATTR_KPARAM_INFO
	.align		4
.L_11:
        /*0028*/ 	.byte	0x04, 0x17
        /*002a*/ 	.short	(.L_13 - .L_12)
.L_12:
        /*002c*/ 	.word	0x00000000
        /*0030*/ 	.short	0x0001
        /*0032*/ 	.short	0x0008
        /*0034*/ 	.byte	0x00, 0xf5, 0x21, 0x00


	//----- nvinfo : EIATTR_KPARAM_INFO
	.align		4
.L_13:
        /*0038*/ 	.byte	0x04, 0x17
        /*003a*/ 	.short	(.L_15 - .L_14)
.L_14:
        /*003c*/ 	.word	0x00000000
        /*0040*/ 	.short	0x0000
        /*0042*/ 	.short	0x0000
        /*0044*/ 	.byte	0x00, 0xf5, 0x21, 0x00


	//----- nvinfo : EIATTR_SPARSE_MMA_MASK
	.align		4
.L_15:
        /*0048*/ 	.byte	0x03, 0x50
        /*004a*/ 	.short	0x0000


	//----- nvinfo : EIATTR_MAXREG_COUNT
	.align		4
        /*004c*/ 	.byte	0x03, 0x1b
        /*004e*/ 	.short	0x00ff


	//----- nvinfo : EIATTR_NUM_BARRIERS
	.align		4
        /*0050*/ 	.byte	0x02, 0x4c
        /*0052*/ 	.byte	0x01
	.zero		1


	//----- nvinfo : EIATTR_MERCURY_ISA_VERSION
	.align		4
        /*0054*/ 	.byte	0x03, 0x5f
        /*0056*/ 	.short	0x0101


	//----- nvinfo : EIATTR_VRC_CTA_INIT_COUNT
	.align		4
        /*0058*/ 	.byte	0x02, 0x4a
	.zero		1
	.zero		1


	//----- nvinfo : EIATTR_EXIT_INSTR_OFFSETS
	.align		4
        /*005c*/ 	.byte	0x04, 0x1c
        /*005e*/ 	.short	(.L_17 - .L_16)


	//   ....[0]....
.L_16:
        /*0060*/ 	.word	0x000000c0


	//   ....[1]....
        /*0064*/ 	.word	0x000007a0


	//----- nvinfo : EIATTR_CBANK_PARAM_SIZE
	.align		4
.L_17:
        /*0068*/ 	.byte	0x03, 0x19
        /*006a*/ 	.short	0x001c


	//----- nvinfo : EIATTR_PARAM_CBANK
	.align		4
        /*006c*/ 	.byte	0x04, 0x0a
        /*006e*/ 	.short	(.L_19 - .L_18)
	.align		4
.L_18:
        /*0070*/ 	.word	index@(.nv.constant0._Z4mmulPKfS0_Pfi)
        /*0074*/ 	.short	0x0380
        /*0076*/ 	.short	0x001c


	//----- nvinfo : EIATTR_SW_WAR
	.align		4
.L_19:
        /*0078*/ 	.byte	0x04, 0x36
        /*007a*/ 	.short	(.L_21 - .L_20)
.L_20:
        /*007c*/ 	.word	0x00000008
.L_21:


//--------------------- .nv.callgraph             --------------------------
	.section	.nv.callgraph,"",@"SHT_CUDA_CALLGRAPH"
	.align	4
	.sectionentsize	8
	.align		4
        /*0000*/ 	.word	0x00000000
	.align		4
        /*0004*/ 	.word	0xffffffff
	.align		4
        /*0008*/ 	.word	0x00000000
	.align		4
        /*000c*/ 	.word	0xfffffffe
	.align		4
        /*0010*/ 	.word	0x00000000
	.align		4
        /*0014*/ 	.word	0xfffffffd
	.align		4
        /*0018*/ 	.word	0x00000000
	.align		4
        /*001c*/ 	.word	0xfffffffc


//--------------------- .text._Z4mmulPKfS0_Pfi    --------------------------
	.section	.text._Z4mmulPKfS0_Pfi,"ax",@progbits
	.align	128
        .global         _Z4mmulPKfS0_Pfi
        .type           _Z4mmulPKfS0_Pfi,@function
        .size           _Z4mmulPKfS0_Pfi,(.L_x_3 - _Z4mmulPKfS0_Pfi)
        .other          _Z4mmulPKfS0_Pfi,@"STO_CUDA_ENTRY STV_DEFAULT"
_Z4mmulPKfS0_Pfi:
.text._Z4mmulPKfS0_Pfi:
[----:B------:R-:W-:Y:S01]  /*0000*/  LDC R1, c[0x0][0x37c] ;  /* 0x0000df00ff017b82 */ /* 0x000fe20000000800 */
[----:B------:R-:W0:Y:S01]  /*0010*/  S2R R7, SR_TID.X ;  /* 0x0000000000077919 */ /* 0x000e220000002100 */
[----:B------:R-:W0:Y:S06]  /*0020*/  LDCU UR4, c[0x0][0x360] ;  /* 0x00006c00ff0477ac */ /* 0x000e2c0008000800 */
[----:B------:R-:W1:Y:S01]  /*0030*/  LDC R0, c[0x0][0x398] ;  /* 0x0000e600ff007b82 */ /* 0x000e620000000800 */
[----:B------:R-:W0:Y:S01]  /*0040*/  S2R R2, SR_CTAID.X ;  /* 0x0000000000027919 */ /* 0x000e220000002500 */
[----:B------:R-:W2:Y:S01]  /*0050*/  LDCU UR5, c[0x0][0x364] ;  /* 0x00006c80ff0577ac */ /* 0x000ea20008000800 */
[----:B------:R-:W2:Y:S01]  /*0060*/  S2R R9, SR_TID.Y ;  /* 0x0000000000097919 */ /* 0x000ea20000002200 */
[----:B------:R-:W2:Y:S01]  /*0070*/  S2R R4, SR_CTAID.Y ;  /* 0x0000000000047919 */ /* 0x000ea20000002600 */
[----:B0-----:R-:W-:-:S02]  /*0080*/  IMAD R3, R2, UR4, R7 ;  /* 0x0000000402037c24 */ /* 0x001fc4000f8e0207 */
[----:B--2---:R-:W-:-:S05]  /*0090*/  IMAD R2, R4, UR5, R9 ;  /* 0x0000000504027c24 */ /* 0x004fca000f8e0209 */
[----:B------:R-:W-:-:S04]  /*00a0*/  VIMNMX R5, PT, PT, R3, R2, !PT ;  /* 0x0000000203057248 */ /* 0x000fc80007fe0100 */
[----:B-1----:R-:W-:-:S13]  /*00b0*/  ISETP.GE.AND P0, PT, R5, R0, PT ;  /* 0x000000000500720c */ /* 0x002fda0003f06270 */
[----:B------:R-:W-:Y:S05]  /*00c0*/  @P0 EXIT ;  /* 0x000000000000094d */ /* 0x000fea0003800000 */
[----:B------:R-:W0:Y:S01]  /*00d0*/  LDC.64 R22, c[0x0][0x390] ;  /* 0x0000e400ff167b82 */ /* 0x000e220000000a00 */
[----:B------:R-:W-:Y:S01]  /*00e0*/  ISETP.GE.U32.AND P0, PT, R0, 0x20, PT ;  /* 0x000000200000780c */ /* 0x000fe20003f06070 */
[----:B------:R-:W-:Y:S01]  /*00f0*/  IMAD R5, R2, R0, R3 ;  /* 0x0000000002057224 */ /* 0x000fe200078e0203 */
[----:B------:R-:W1:Y:S01]  /*0100*/  LDCU.64 UR8, c[0x0][0x358] ;  /* 0x00006b00ff0877ac */ /* 0x000e620008000a00 */
[----:B------:R-:W-:Y:S02]  /*0110*/  HFMA2 R11, -RZ, RZ, 0, 0 ;  /* 0x00000000ff0b7431 */ /* 0x000fe400000001ff */
[----:B0-----:R-:W-:-:S08]  /*0120*/  IMAD.WIDE R22, R5, 0x4, R22 ;  /* 0x0000000405167825 */ /* 0x001fd000078e0216 */
[----:B-1----:R-:W-:Y:S05]  /*0130*/  @!P0 BRA `(.L_x_0) ;  /* 0x0000000400948947 */ /* 0x002fea0003800000 */
[----:B------:R-:W0:Y:S01]  /*0140*/  S2UR UR6, SR_CgaCtaId ;  /* 0x00000000000679c3 */ /* 0x000e220000008800 */
[----:B------:R-:W-:Y:S01]  /*0150*/  UMOV UR4, 0x400 ;  /* 0x0000040000047882 */ /* 0x000fe20000000000 */
[----:B------:R-:W-:Y:S01]  /*0160*/  SHF.R.U32.HI R4, RZ, 0x5, R0 ;  /* 0x00000005ff047819 */ /* 0x000fe20000011600 */
[----:B------:R-:W-:Y:S01]  /*0170*/  UIADD3 UR5, UPT, UPT, UR4, 0x1000, URZ ;  /* 0x0000100004057890 */ /* 0x000fe2000fffe0ff */
[-C--:B------:R-:W-:Y:S01]  /*0180*/  IMAD R2, R2, R0.reuse, R7 ;  /* 0x0000000002027224 */ /* 0x080fe200078e0207 */
[----:B------:R-:W-:Y:S01]  /*0190*/  MOV R11, RZ ;  /* 0x000000ff000b7202 */ /* 0x000fe20000000f00 */
[----:B------:R-:W-:Y:S01]  /*01a0*/  IMAD R3, R9, R0, R3 ;  /* 0x0000000009037224 */ /* 0x000fe200078e0203 */
[----:B------:R-:W-:Y:S01]  /*01b0*/  IADD3 R4, PT, PT, -R4, RZ, RZ ;  /* 0x000000ff04047210 */ /* 0x000fe20007ffe1ff */
[----:B------:R-:W1:Y:S08]  /*01c0*/  LDC.64 R20, c[0x0][0x380] ;  /* 0x0000e000ff147b82 */ /* 0x000e700000000a00 */
[----:B------:R-:W2:Y:S01]  /*01d0*/  LDC.64 R18, c[0x0][0x388] ;  /* 0x0000e200ff127b82 */ /* 0x000ea20000000a00 */
[----:B0-----:R-:W-:-:S02]  /*01e0*/  ULEA UR4, UR6, UR4, 0x18 ;  /* 0x0000000406047291 */ /* 0x001fc4000f8ec0ff */
[----:B------:R-:W-:-:S04]  /*01f0*/  ULEA UR5, UR6, UR5, 0x18 ;  /* 0x0000000506057291 */ /* 0x000fc8000f8ec0ff */
[----:B------:R-:W-:Y:S02]  /*0200*/  LEA R16, R9, UR4, 0x7 ;  /* 0x0000000409107c11 */ /* 0x000fe4000f8e38ff */
[C---:B------:R-:W-:Y:S02]  /*0210*/  LEA R6, R7.reuse, UR5, 0x2 ;  /* 0x0000000507067c11 */ /* 0x040fe4000f8e10ff */
[----:B------:R-:W-:Y:S02]  /*0220*/  LEA R7, R7, R16, 0x2 ;  /* 0x0000001007077211 */ /* 0x000fe400078e10ff */
[----:B------:R-:W-:-:S07]  /*0230*/  LEA R5, R9, R6, 0x7 ;  /* 0x0000000609057211 */ /* 0x000fce00078e38ff */
.L_x_1:
[----:B-1----:R-:W-:-:S04]  /*0240*/  IMAD.WIDE.U32 R24, R2, 0x4, R20 ;  /* 0x0000000402187825 */ /* 0x002fc800078e0014 */
[----:B--2---:R-:W-:Y:S02]  /*0250*/  IMAD.WIDE.U32 R8, R3, 0x4, R18 ;  /* 0x0000000403087825 */ /* 0x004fe400078e0012 */
[----:B------:R-:W2:Y:S04]  /*0260*/  LDG.E R24, desc[UR8][R24.64] ;  /* 0x0000000818187981 */ /* 0x000ea8000c1e1900 */
[----:B------:R-:W3:Y:S01]  /*0270*/  LDG.E R26, desc[UR8][R8.64] ;  /* 0x00000008081a7981 */ /* 0x000ee2000c1e1900 */
[----:B------:R-:W-:Y:S02]  /*0280*/  IADD3 R4, PT, PT, R4, 0x1, RZ ;  /* 0x0000000104047810 */ /* 0x000fe40007ffe0ff */
[----:B------:R-:W-:Y:S02]  /*0290*/  IADD3 R2, PT, PT, R2, 0x20, RZ ;  /* 0x0000002002027810 */ /* 0x000fe40007ffe0ff */
[----:B------:R-:W-:-:S02]  /*02a0*/  ISETP.NE.AND P0, PT, R4, RZ, PT ;  /* 0x000000ff0400720c */ /* 0x000fc40003f05270 */
[----:B------:R-:W-:Y:S01]  /*02b0*/  LEA R3, R0, R3, 0x5 ;  /* 0x0000000300037211 */ /* 0x000fe200078e28ff */
[----:B--2---:R-:W-:Y:S04]  /*02c0*/  STS [R7], R24 ;  /* 0x0000001807007388 */ /* 0x004fe80000000800 */
[----:B---3--:R-:W-:Y:S01]  /*02d0*/  STS [R5], R26 ;  /* 0x0000001a05007388 */ /* 0x008fe20000000800 */
[----:B------:R-:W-:Y:S06]  /*02e0*/  BAR.SYNC.DEFER_BLOCKING 0x0 ;  /* 0x0000000000007b1d */ /* 0x000fec0000010000 */
[----:B------:R-:W-:Y:S04]  /*02f0*/  LDS R10, [R6] ;  /* 0x00000000060a7984 */ /* 0x000fe80000000800 */
[----:B------:R-:W0:Y:S04]  /*0300*/  LDS.128 R12, [R16] ;  /* 0x00000000100c7984 */ /* 0x000e280000000c00 */
[----:B------:R-:W1:Y:S04]  /*0310*/  LDS R27, [R6+0x80] ;  /* 0x00008000061b7984 */ /* 0x000e680000000800 */
[----:B------:R-:W2:Y:S04]  /*0320*/  LDS R17, [R6+0x100] ;  /* 0x0001000006117984 */ /* 0x000ea80000000800 */
[----:B------:R-:W3:Y:S04]  /*0330*/  LDS R29, [R6+0x180] ;  /* 0x00018000061d7984 */ /* 0x000ee80000000800 */
[----:B------:R-:W-:Y:S01]  /*0340*/  LDS R25, [R6+0x380] ;  /* 0x0003800006197984 */ /* 0x000fe20000000800 */
[----:B0-----:R-:W-:-:S03]  /*0350*/  FFMA R10, R12, R10, R11 ;  /* 0x0000000a0c0a7223 */ /* 0x001fc6000000000b */
[----:B------:R-:W-:Y:S01]  /*0360*/  LDS R12, [R6+0x280] ;  /* 0x00028000060c7984 */ /* 0x000fe20000000800 */
[----:B-1----:R-:W-:-:S03]  /*0370*/  FFMA R28, R27, R13, R10 ;  /* 0x0000000d1b1c7223 */ /* 0x002fc6000000000a */
[----:B------:R-:W-:Y:S01]  /*0380*/  LDS R13, [R6+0x200] ;  /* 0x00020000060d7984 */ /* 0x000fe20000000800 */
[----:B--2---:R-:W-:-:S03]  /*0390*/  FFMA R14, R17, R14, R28 ;  /* 0x0000000e110e7223 */ /* 0x004fc6000000001c */
[----:B------:R-:W0:Y:S01]  /*03a0*/  LDS.128 R8, [R16+0x10] ;  /* 0x0000100010087984 */ /* 0x000e220000000c00 */
[----:B---3--:R-:W-:-:S03]  /*03b0*/  FFMA R15, R29, R15, R14 ;  /* 0x0000000f1d0f7223 */ /* 0x008fc6000000000e */
[----:B------:R-:W1:Y:S01]  /*03c0*/  LDS R17, [R6+0x300] ;  /* 0x0003000006117984 */ /* 0x000e620000000800 */
[----:B0-----:R-:W-:-:S03]  /*03d0*/  FFMA R13, R8, R13, R15 ;  /* 0x0000000d080d7223 */ /* 0x001fc6000000000f */
[----:B------:R-:W-:Y:S01]  /*03e0*/  LDS R8, [R6+0x480] ;  /* 0x0004800006087984 */ /* 0x000fe20000000800 */
[----:B------:R-:W-:-:S03]  /*03f0*/  FFMA R24, R12, R9, R13 ;  /* 0x000000090c187223 */ /* 0x000fc6000000000d */
[----:B------:R-:W-:Y:S01]  /*0400*/  LDS R9, [R6+0x400] ;  /* 0x0004000006097984 */ /* 0x000fe20000000800 */
[----:B-1----:R-:W-:-:S03]  /*0410*/  FFMA R10, R17, R10, R24 ;  /* 0x0000000a110a7223 */ /* 0x002fc60000000018 */
[----:B------:R-:W0:Y:S01]  /*0420*/  LDS.128 R12, [R16+0x20] ;  /* 0x00002000100c7984 */ /* 0x000e220000000c00 */
[----:B------:R-:W-:-:S03]  /*0430*/  FFMA R11, R25, R11, R10 ;  /* 0x0000000b190b7223 */ /* 0x000fc6000000000a */
[----:B------:R-:W1:Y:S04]  /*0440*/  LDS R17, [R6+0x500] ;  /* 0x0005000006117984 */ /* 0x000e680000000800 */
[----:B------:R-:W2:Y:S01]  /*0450*/  LDS R25, [R6+0x580] ;  /* 0x0005800006197984 */ /* 0x000ea20000000800 */
[----:B0-----:R-:W-:-:S03]  /*0460*/  FFMA R9, R12, R9, R11 ;  /* 0x000000090c097223 */ /* 0x001fc6000000000b */
[----:B------:R-:W-:Y:S01]  /*0470*/  LDS R12, [R6+0x680] ;  /* 0x00068000060c7984 */ /* 0x000fe20000000800 */
[----:B------:R-:W-:-:S03]  /*0480*/  FFMA R24, R8, R13, R9 ;  /* 0x0000000d08187223 */ /* 0x000fc60000000009 */
[----:B------:R-:W-:Y:S01]  /*0490*/  LDS R13, [R6+0x600] ;  /* 0x00060000060d7984 */ /* 0x000fe20000000800 */
[----:B-1----:R-:W-:-:S03]  /*04a0*/  FFMA R14, R17, R14, R24 ;  /* 0x0000000e110e7223 */ /* 0x002fc60000000018 */
[----:B------:R-:W0:Y:S01]  /*04b0*/  LDS.128 R8, [R16+0x30] ;  /* 0x0000300010087984 */ /* 0x000e220000000c00 */
[----:B--2---:R-:W-:-:S03]  /*04c0*/  FFMA R15, R25, R15, R14 ;  /* 0x0000000f190f7223 */ /* 0x004fc6000000000e */
        /* <DEDUP_REMOVED lines=19> */
[----:B------:R-:W-:Y:S04]  /*0600*/  LDS R24, [R6+0xc80] ;  /* 0x000c800006187984 */ /* 0x000fe80000000800 */
[----:B------:R-:W-:Y:S01]  /*0610*/  LDS R17, [R6+0xd00] ;  /* 0x000d000006117984 */ /* 0x000fe20000000800 */
[----:B0-----:R-:W-:-:S03]  /*0620*/  FFMA R13, R8, R13, R15 ;  /* 0x0000000d080d7223 */ /* 0x001fc6000000000f */
[----:B------:R-:W0:Y:S01]  /*0630*/  LDS R8, [R6+0xb80] ;  /* 0x000b800006087984 */ /* 0x000e220000000800 */
[----:B------:R-:W-:-:S03]  /*0640*/  FFMA R26, R12, R9, R13 ;  /* 0x000000090c1a7223 */ /* 0x000fc6000000000d */
[----:B------:R-:W-:Y:S01]  /*0650*/  LDS R9, [R6+0xc00] ;  /* 0x000c000006097984 */ /* 0x000fe20000000800 */
[----:B-1----:R-:W-:-:S03]  /*0660*/  FFMA R25, R25, R10, R26 ;  /* 0x0000000a19197223 */ /* 0x002fc6000000001a */
[----:B------:R-:W1:Y:S01]  /*0670*/  LDS.128 R12, [R16+0x60] ;  /* 0x00006000100c7984 */ /* 0x000e620000000c00 */
[----:B0-----:R-:W-:-:S03]  /*0680*/  FFMA R11, R8, R11, R25 ;  /* 0x0000000b080b7223 */ /* 0x001fc60000000019 */
[----:B------:R-:W-:Y:S01]  /*0690*/  LDS R25, [R6+0xf80] ;  /* 0x000f800006197984 */ /* 0x000fe20000000800 */
[----:B-1----:R-:W-:-:S03]  /*06a0*/  FFMA R9, R12, R9, R11 ;  /* 0x000000090c097223 */ /* 0x002fc6000000000b */
[----:B------:R-:W0:Y:S01]  /*06b0*/  LDS R12, [R6+0xd80] ;  /* 0x000d8000060c7984 */ /* 0x000e220000000800 */
[----:B------:R-:W-:-:S03]  /*06c0*/  FFMA R26, R24, R13, R9 ;  /* 0x0000000d181a7223 */ /* 0x000fc60000000009 */
[----:B------:R-:W-:Y:S01]  /*06d0*/  LDS R13, [R6+0xe00] ;  /* 0x000e0000060d7984 */ /* 0x000fe20000000800 */
[----:B------:R-:W-:-:S03]  /*06e0*/  FFMA R17, R17, R14, R26 ;  /* 0x0000000e11117223 */ /* 0x000fc6000000001a */
[----:B------:R-:W1:Y:S04]  /*06f0*/  LDS.128 R8, [R16+0x70] ;  /* 0x0000700010087984 */ /* 0x000e680000000c00 */
[----:B------:R-:W2:Y:S04]  /*0700*/  LDS R24, [R6+0xe80] ;  /* 0x000e800006187984 */ /* 0x000ea80000000800 */
[----:B------:R-:W3:Y:S01]  /*0710*/  LDS R14, [R6+0xf00] ;  /* 0x000f0000060e7984 */ /* 0x000ee20000000800 */
[----:B0-----:R-:W-:-:S04]  /*0720*/  FFMA R15, R12, R15, R17 ;  /* 0x0000000f0c0f7223 */ /* 0x001fc80000000011 */
[----:B-1----:R-:W-:-:S04]  /*0730*/  FFMA R13, R8, R13, R15 ;  /* 0x0000000d080d7223 */ /* 0x002fc8000000000f */
[----:B--2---:R-:W-:-:S04]  /*0740*/  FFMA R9, R24, R9, R13 ;  /* 0x0000000918097223 */ /* 0x004fc8000000000d */
[----:B---3--:R-:W-:-:S04]  /*0750*/  FFMA R10, R14, R10, R9 ;  /* 0x0000000a0e0a7223 */ /* 0x008fc80000000009 */
[----:B------:R-:W-:Y:S01]  /*0760*/  FFMA R11, R25, R11, R10 ;  /* 0x0000000b190b7223 */ /* 0x000fe2000000000a */
[----:B------:R-:W-:Y:S06]  /*0770*/  BAR.SYNC.DEFER_BLOCKING 0x0 ;  /* 0x0000000000007b1d */ /* 0x000fec0000010000 */
[----:B------:R-:W-:Y:S05]  /*0780*/  @P0 BRA `(.L_x_1) ;  /* 0xfffffff800ac0947 */ /* 0x000fea000383ffff */
.L_x_0:
[----:B------:R-:W-:Y:S01]  /*0790*/  STG.E desc[UR8][R22.64], R11 ;  /* 0x0000000b16007986 */ /* 0x000fe2000c101908 */
[----:B------:R-:W-:Y:S05]  /*07a0*/  EXIT ;  /* 0x000000000000794d */ /* 0x000fea0003800000 */
.L_x_2:
[----:B------:R-:W-:-:S00]  /*07b0*/  BRA `(.L_x_2) ;  /* 0xfffffffc00fc7947 */ /* 0x000fc0000383ffff */
[----:B------:R-:W-:-:S00]  /*07c0*/  NOP ;  /* 0x0000000000007918 */ /* 0x000fc00000000000 */
        /* <DEDUP_REMOVED lines=11> */
.L_x_3:


//--------------------- .nv.shared._Z4mmulPKfS0_Pfi --------------------------
	.section	.nv.shared._Z4mmulPKfS0_Pfi,"aw",@nobits
	.sectionflags	@""
	.align	4
.nv.shared._Z4mmulPKfS0_Pfi:
	.zero		9216


//--------------------- .nv.shared.reserved.0     --------------------------
	.section	.nv.shared.reserved.0,"aw",@nobits
	.weak		__nv_reservedSMEM_offset_0_alias
	.size		__nv_reservedSMEM_offset_0_alias, 0, 64
	.other		__nv_reservedSMEM_offset_0_alias,@"STO_CUDA_RESERVED_SHARED STV_DEFAULT"
__nv_reservedSMEM_offset_0_alias:
	.zero		0
	.zero		64


//--------------------- .nv.constant0._Z4mmulPKfS0_Pfi --------------------------
	.section	.nv.constant0._Z4mmulPKfS0_Pfi,"a",@progbits
	.sectionflags	@""
	.align	4
.nv.constant0._Z4mmulPKfS0_Pfi:
	.zero		924


//--------------------- SYMBOLS --------------------------

	.type		.nv.reservedSmem.offset0,@object
	.size		.nv.reservedSmem.offset0,0x4
	.type		.nv.reservedSmem.cap,@object
	.size		.nv.reservedSmem.cap,0x4
